//
// Generated by NVIDIA NVVM Compiler
//
// Compiler Build ID: CL-36424714
// Cuda compilation tools, release 13.0, V13.0.88
// Based on NVVM 20.0.0
//

.version 9.0
.target sm_100
.address_size 64

	// .globl	_Z15matrix_multiplyPiS_S_

.visible .entry _Z15matrix_multiplyPiS_S_(
	.param .u64 .ptr .align 1 _Z15matrix_multiplyPiS_S__param_0,
	.param .u64 .ptr .align 1 _Z15matrix_multiplyPiS_S__param_1,
	.param .u64 .ptr .align 1 _Z15matrix_multiplyPiS_S__param_2
)
{
	.reg .pred 	%p<2>;
	.reg .b32 	%r<22>;
	.reg .b64 	%rd<21>;

	ld.param.u64 	%rd8, [_Z15matrix_multiplyPiS_S__param_0];
	ld.param.u64 	%rd9, [_Z15matrix_multiplyPiS_S__param_1];
	ld.param.u64 	%rd10, [_Z15matrix_multiplyPiS_S__param_2];
	cvta.to.global.u64 	%rd11, %rd9;
	cvta.to.global.u64 	%rd12, %rd8;
	cvta.to.global.u64 	%rd13, %rd10;
	mov.u32 	%r6, %ctaid.x;
	mov.u32 	%r7, %ctaid.y;
	mad.lo.s32 	%r8, %r7, 500, %r6;
	mul.wide.u32 	%rd14, %r8, 4;
	add.s64 	%rd1, %rd13, %rd14;
	mov.b32 	%r20, 0;
	st.global.u32 	[%rd1], %r20;
	mul.wide.u32 	%rd15, %r7, 2000;
	add.s64 	%rd16, %rd15, %rd12;
	add.s64 	%rd20, %rd16, 8;
	mul.wide.u32 	%rd17, %r6, 4;
	add.s64 	%rd18, %rd17, %rd11;
	add.s64 	%rd19, %rd18, 4000;
	mov.u32 	%r21, %r20;
$L__BB0_1:
	ld.global.u32 	%r9, [%rd20+-8];
	ld.global.u32 	%r10, [%rd19+-4000];
	mad.lo.s32 	%r11, %r10, %r9, %r20;
	st.global.u32 	[%rd1], %r11;
	ld.global.u32 	%r12, [%rd20+-4];
	ld.global.u32 	%r13, [%rd19+-2000];
	mad.lo.s32 	%r14, %r13, %r12, %r11;
	st.global.u32 	[%rd1], %r14;
	ld.global.u32 	%r15, [%rd20];
	ld.global.u32 	%r16, [%rd19];
	mad.lo.s32 	%r17, %r16, %r15, %r14;
	st.global.u32 	[%rd1], %r17;
	ld.global.u32 	%r18, [%rd20+4];
	ld.global.u32 	%r19, [%rd19+2000];
	mad.lo.s32 	%r20, %r19, %r18, %r17;
	st.global.u32 	[%rd1], %r20;
	add.s32 	%r21, %r21, 4;
	add.s64 	%rd20, %rd20, 16;
	add.s64 	%rd19, %rd19, 8000;
	setp.ne.s32 	%p1, %r21, 500;
	@%p1 bra 	$L__BB0_1;
	ret;

}


// ===== COMPILED SASS (sm_100) =====

	.target	sm_100

	.elftype	@"ET_EXEC"


//--------------------- .note.nv.tkinfo           --------------------------
	.section	.note.nv.tkinfo,"",@"SHT_NOTE"
	.sectionflags	@"SHF_NOTE_NV_TKINFO"
	.tkinfo
        /*0018*/ 	.word	0x00000002
        /*0030*/ 	.string	""
        /*0030*/ 	.string	"ptxas"
        /*0030*/ 	.string	"Cuda compilation tools, release 13.0, V13.0.88"
        /*0030*/ 	.string	"Build cuda_13.0.r13.0/compiler.36424714_0"
        /*0030*/ 	.string	"-arch sm_100 -m 64 "



//--------------------- .note.nv.cuinfo           --------------------------
	.section	.note.nv.cuinfo,"",@"SHT_NOTE"
	.sectionflags	@"SHF_NOTE_NV_CUINFO"
        /*0018*/ 	.short	0x0002
        /*001a*/ 	.short	0x0064
        /*001c*/ 	.short	0x0082
	.zero		2


//--------------------- .nv.info                  --------------------------
	.section	.nv.info,"",@"SHT_CUDA_INFO"
	.align	4


	//----- nvinfo : EIATTR_REGCOUNT
	.align		4
        /*0000*/ 	.byte	0x04, 0x2f
        /*0002*/ 	.short	(.L_1 - .L_0)
	.align		4
.L_0:
        /*0004*/ 	.word	index@(_Z15matrix_multiplyPiS_S_)
        /*0008*/ 	.word	0x00000014


	//----- nvinfo : EIATTR_FRAME_SIZE
	.align		4
.L_1:
        /*000c*/ 	.byte	0x04, 0x11
        /*000e*/ 	.short	(.L_3 - .L_2)
	.align		4
.L_2:
        /*0010*/ 	.word	index@(_Z15matrix_multiplyPiS_S_)
        /*0014*/ 	.word	0x00000000


	//----- nvinfo : EIATTR_MIN_STACK_SIZE
	.align		4
.L_3:
        /*0018*/ 	.byte	0x04, 0x12
        /*001a*/ 	.short	(.L_5 - .L_4)
	.align		4
.L_4:
        /*001c*/ 	.word	index@(_Z15matrix_multiplyPiS_S_)
        /*0020*/ 	.word	0x00000000
.L_5:


//--------------------- .nv.compat                --------------------------
	.section	.nv.compat,"",@"SHT_CUDA_COMPAT_INFO"
	.align	4
        /*0000*/ 	.byte	0x02, 0x09, 0x00, 0x00, 0x02, 0x02, 0x01, 0x00, 0x02, 0x05, 0x05, 0x00, 0x03, 0x07, 0x01, 0x01
        /*0010*/ 	.byte	0x02, 0x03, 0x00, 0x00, 0x02, 0x06, 0x01, 0x00, 0x04, 0x0b, 0x08, 0x00, 0x09, 0x00, 0x00, 0x00
        /*0020*/ 	.byte	0x00, 0x00, 0x00, 0x00


//--------------------- .nv.info._Z15matrix_multiplyPiS_S_ --------------------------
	.section	.nv.info._Z15matrix_multiplyPiS_S_,"",@"SHT_CUDA_INFO"
	.sectionflags	@""
	.align	4


	//----- nvinfo : EIATTR_CUDA_API_VERSION
	.align		4
        /*0000*/ 	.byte	0x04, 0x37
        /*0002*/ 	.short	(.L_7 - .L_6)
.L_6:
        /*0004*/ 	.word	0x00000082


	//----- nvinfo : EIATTR_KPARAM_INFO
	.align		4
.L_7:
        /*0008*/ 	.byte	0x04, 0x17
        /*000a*/ 	.short	(.L_9 - .L_8)
.L_8:
        /*000c*/ 	.word	0x00000000
        /*0010*/ 	.short	0x0002
        /*0012*/ 	.short	0x0010
        /*0014*/ 	.byte	0x00, 0xf5, 0x21, 0x00


	//----- nvinfo : EIATTR_KPARAM_INFO
	.align		4
.L_9:
        /*0018*/ 	.byte	0x04, 0x17
        /*001a*/ 	.short	(.L_11 - .L_10)
.L_10:
        /*001c*/ 	.word	0x00000000
        /*0020*/ 	.short	0x0001
        /*0022*/ 	.short	0x0008
        /*0024*/ 	.byte	0x00, 0xf5, 0x21, 0x00


	//----- nvinfo : EIATTR_KPARAM_INFO
	.align		4
.L_11:
        /*0028*/ 	.byte	0x04, 0x17
        /*002a*/ 	.short	(.L_13 - .L_12)
.L_12:
        /*002c*/ 	.word	0x00000000
        /*0030*/ 	.short	0x0000
        /*0032*/ 	.short	0x0000
        /*0034*/ 	.byte	0x00, 0xf5, 0x21, 0x00


	//----- nvinfo : EIATTR_SPARSE_MMA_MASK
	.align		4
.L_13:
        /*0038*/ 	.byte	0x03, 0x50
        /*003a*/ 	.short	0x0000


	//----- nvinfo : EIATTR_MAXREG_COUNT
	.align		4
        /*003c*/ 	.byte	0x03, 0x1b
        /*003e*/ 	.short	0x00ff


	//----- nvinfo : EIATTR_MERCURY_ISA_VERSION
	.align		4
        /*0040*/ 	.byte	0x03, 0x5f
        /*0042*/ 	.short	0x0101


	//----- nvinfo : EIATTR_VRC_CTA_INIT_COUNT
	.align		4
        /*0044*/ 	.byte	0x02, 0x4a
	.zero		1
	.zero		1


	//----- nvinfo : EIATTR_EXIT_INSTR_OFFSETS
	.align		4
        /*0048*/ 	.byte	0x04, 0x1c
        /*004a*/ 	.short	(.L_15 - .L_14)


	//   ....[0]....
.L_14:
        /*004c*/ 	.word	0x00000ec0


	//----- nvinfo : EIATTR_CBANK_PARAM_SIZE
	.align		4
.L_15:
        /*0050*/ 	.byte	0x03, 0x19
        /*0052*/ 	.short	0x0018


	//----- nvinfo : EIATTR_PARAM_CBANK
	.align		4
        /*0054*/ 	.byte	0x04, 0x0a
        /*0056*/ 	.short	(.L_17 - .L_16)
	.align		4
.L_16:
        /*0058*/ 	.word	index@(.nv.constant0._Z15matrix_multiplyPiS_S_)
        /*005c*/ 	.short	0x0380
        /*005e*/ 	.short	0x0018


	//----- nvinfo : EIATTR_SW_WAR
	.align		4
.L_17:
        /*0060*/ 	.byte	0x04, 0x36
        /*0062*/ 	.short	(.L_19 - .L_18)
.L_18:
        /*0064*/ 	.word	0x00000008
.L_19:


//--------------------- .nv.callgraph             --------------------------
	.section	.nv.callgraph,"",@"SHT_CUDA_CALLGRAPH"
	.align	4
	.sectionentsize	8
	.align		4
        /*0000*/ 	.word	0x00000000
	.align		4
        /*0004*/ 	.word	0xffffffff
	.align		4
        /*0008*/ 	.word	0x00000000
	.align		4
        /*000c*/ 	.word	0xfffffffe
	.align		4
        /*0010*/ 	.word	0x00000000
	.align		4
        /*0014*/ 	.word	0xfffffffd
	.align		4
        /*0018*/ 	.word	0x00000000
	.align		4
        /*001c*/ 	.word	0xfffffffc


//--------------------- .text._Z15matrix_multiplyPiS_S_ --------------------------
	.section	.text._Z15matrix_multiplyPiS_S_,"ax",@progbits
	.align	128
        .global         _Z15matrix_multiplyPiS_S_
        .type           _Z15matrix_multiplyPiS_S_,@function
        .size           _Z15matrix_multiplyPiS_S_,(.L_x_2 - _Z15matrix_multiplyPiS_S_)
        .other          _Z15matrix_multiplyPiS_S_,@"STO_CUDA_ENTRY STV_DEFAULT"
_Z15matrix_multiplyPiS_S_:
.text._Z15matrix_multiplyPiS_S_:
[----:B------:R-:W-:Y:S01]  /*0000*/  LDC R1, c[0x0][0x37c] ;  /* 0x0000df00ff017b82 */ /* 0x000fe20000000800 */
[----:B------:R-:W0:Y:S07]  /*0010*/  S2R R11, SR_CTAID.X ;  /* 0x00000000000b7919 */ /* 0x000e2e0000002500 */
[----:B------:R-:W1:Y:S01]  /*0020*/  LDC.64 R2, c[0x0][0x390] ;  /* 0x0000e400ff027b82 */ /* 0x000e620000000a00 */
[----:B------:R-:W2:Y:S01]  /*0030*/  LDCU.64 UR6, c[0x0][0x358] ;  /* 0x00006b00ff0677ac */ /* 0x000ea20008000a00 */
[----:B------:R-:W0:Y:S06]  /*0040*/  S2R R0, SR_CTAID.Y ;  /* 0x0000000000007919 */ /* 0x000e2c0000002600 */
[----:B------:R-:W3:Y:S08]  /*0050*/  LDC.64 R4, c[0x0][0x380] ;  /* 0x0000e000ff047b82 */ /* 0x000ef00000000a00 */
[----:B------:R-:W4:Y:S01]  /*0060*/  LDC.64 R6, c[0x0][0x388] ;  /* 0x0000e200ff067b82 */ /* 0x000f220000000a00 */
[----:B0-----:R-:W-:-:S02]  /*0070*/  IMAD R9, R0, 0x1f4, R11 ;  /* 0x000001f400097824 */ /* 0x001fc400078e020b */
[----:B---3--:R-:W-:-:S04]  /*0080*/  IMAD.WIDE.U32 R4, R0, 0x7d0, R4 ;  /* 0x000007d000047825 */ /* 0x008fc800078e0004 */
[----:B-1----:R-:W-:-:S04]  /*0090*/  IMAD.WIDE.U32 R2, R9, 0x4, R2 ;  /* 0x0000000409027825 */ /* 0x002fc800078e0002 */
[----:B----4-:R-:W-:Y:S01]  /*00a0*/  IMAD.WIDE.U32 R6, R11, 0x4, R6 ;  /* 0x000000040b067825 */ /* 0x010fe200078e0006 */
[----:B--2---:R-:W-:Y:S04]  /*00b0*/  STG.E desc[UR6][R2.64], RZ ;  /* 0x000000ff02007986 */ /* 0x004fe8000c101906 */
[----:B------:R-:W2:Y:S04]  /*00c0*/  LDG.E R0, desc[UR6][R4.64] ;  /* 0x0000000604007981 */ /* 0x000ea8000c1e1900 */
[----:B------:R-:W2:Y:S02]  /*00d0*/  LDG.E R9, desc[UR6][R6.64] ;  /* 0x0000000606097981 */ /* 0x000ea4000c1e1900 */
[----:B--2---:R-:W-:-:S05]  /*00e0*/  IMAD R9, R0, R9, RZ ;  /* 0x0000000900097224 */ /* 0x004fca00078e02ff */
[----:B------:R0:W-:Y:S04]  /*00f0*/  STG.E desc[UR6][R2.64], R9 ;  /* 0x0000000902007986 */ /* 0x0001e8000c101906 */
[----:B------:R-:W2:Y:S04]  /*0100*/  LDG.E R0, desc[UR6][R4.64+0x4] ;  /* 0x0000040604007981 */ /* 0x000ea8000c1e1900 */
[----:B------:R-:W2:Y:S02]  /*0110*/  LDG.E R8, desc[UR6][R6.64+0x7d0] ;  /* 0x0007d00606087981 */ /* 0x000ea4000c1e1900 */
[----:B--2---:R-:W-:-:S05]  /*0120*/  IMAD R11, R0, R8, R9 ;  /* 0x00000008000b7224 */ /* 0x004fca00078e0209 */
[----:B------:R1:W-:Y:S04]  /*0130*/  STG.E desc[UR6][R2.64], R11 ;  /* 0x0000000b02007986 */ /* 0x0003e8000c101906 */
[----:B------:R-:W2:Y:S04]  /*0140*/  LDG.E R0, desc[UR6][R4.64+0x8] ;  /* 0x0000080604007981 */ /* 0x000ea8000c1e1900 */
[----:B------:R-:W2:Y:S02]  /*0150*/  LDG.E R8, desc[UR6][R6.64+0xfa0] ;  /* 0x000fa00606087981 */ /* 0x000ea4000c1e1900 */
[----:B--2---:R-:W-:-:S05]  /*0160*/  IMAD R13, R0, R8, R11 ;  /* 0x00000008000d7224 */ /* 0x004fca00078e020b */
[----:B------:R2:W-:Y:S04]  /*0170*/  STG.E desc[UR6][R2.64], R13 ;  /* 0x0000000d02007986 */ /* 0x0005e8000c101906 */
[----:B------:R-:W0:Y:S04]  /*0180*/  LDG.E R0, desc[UR6][R4.64+0xc] ;  /* 0x00000c0604007981 */ /* 0x000e28000c1e1900 */
[----:B------:R-:W0:Y:S02]  /*0190*/  LDG.E R8, desc[UR6][R6.64+0x1770] ;  /* 0x0017700606087981 */ /* 0x000e24000c1e1900 */
[----:B0-----:R-:W-:-:S05]  /*01a0*/  IMAD R9, R0, R8, R13 ;  /* 0x0000000800097224 */ /* 0x001fca00078e020d */
[----:B------:R0:W-:Y:S04]  /*01b0*/  STG.E desc[UR6][R2.64], R9 ;  /* 0x0000000902007986 */ /* 0x0001e8000c101906 */
[----:B------:R-:W1:Y:S04]  /*01c0*/  LDG.E R0, desc[UR6][R4.64+0x10] ;  /* 0x0000100604007981 */ /* 0x000e68000c1e1900 */
[----:B------:R-:W1:Y:S02]  /*01d0*/  LDG.E R8, desc[UR6][R6.64+0x1f40] ;  /* 0x001f400606087981 */ /* 0x000e64000c1e1900 */
[----:B-1----:R-:W-:-:S05]  /*01e0*/  IMAD R11, R0, R8, R9 ;  /* 0x00000008000b7224 */ /* 0x002fca00078e0209 */
        /* <DEDUP_REMOVED lines=53> */
[----:B------:R-:W3:Y:S04]  /*0540*/  LDG.E R0, desc[UR6][R4.64+0x48] ;  /* 0x0000480604007981 */ /* 0x000ee8000c1e1900 */
[----:B------:R-:W3:Y:S02]  /*0550*/  LDG.E R8, desc[UR6][R6.64+0x8ca0] ;  /* 0x008ca00606087981 */ /* 0x000ee4000c1e1900 */
[----:B---3--:R-:W-:-:S05]  /*0560*/  IMAD R15, R0, R8, R13 ;  /* 0x00000008000f7224 */ /* 0x008fca00078e020d */
[----:B------:R2:W-:Y:S04]  /*0570*/  STG.E desc[UR6][R2.64], R15 ;  /* 0x0000000f02007986 */ /* 0x0005e8000c101906 */
[----:B------:R-:W3:Y:S04]  /*0580*/  LDG.E R0, desc[UR6][R4.64+0x4c] ;  /* 0x00004c0604007981 */ /* 0x000ee8000c1e1900 */
[----:B0-----:R-:W3:Y:S01]  /*0590*/  LDG.E R9, desc[UR6][R6.64+0x9470] ;  /* 0x0094700606097981 */ /* 0x001ee2000c1e1900 */
[----:B------:R-:W-:Y:S01]  /*05a0*/  IADD3 R8, P0, PT, R4, 0x58, RZ ;  /* 0x0000005804087810 */ /* 0x000fe20007f1e0ff */
[----:B------:R-:W-:-:S03]  /*05b0*/  UMOV UR4, 0x14 ;  /* 0x0000001400047882 */ /* 0x000fc60000000000 */
[----:B------:R-:W-:Y:S01]  /*05c0*/  IADD3.X R17, PT, PT, RZ, R5, RZ, P0, !PT ;  /* 0x00000005ff117210 */ /* 0x000fe200007fe4ff */
[----:B---3--:R-:W-:Y:S01]  /*05d0*/  IMAD R9, R0, R9, R15 ;  /* 0x0000000900097224 */ /* 0x008fe200078e020f */
[----:B------:R-:W-:-:S04]  /*05e0*/  IADD3 R0, P1, PT, R6, 0xabe0, RZ ;  /* 0x0000abe006007810 */ /* 0x000fc80007f3e0ff */
[----:B------:R2:W-:Y:S01]  /*05f0*/  STG.E desc[UR6][R2.64], R9 ;  /* 0x0000000902007986 */ /* 0x0005e2000c101906 */
[----:B-1----:R-:W-:-:S08]  /*0600*/  IADD3.X R11, PT, PT, RZ, R7, RZ, P1, !PT ;  /* 0x00000007ff0b7210 */ /* 0x002fd00000ffe4ff */
.L_x_0:
[----:B------:R-:W-:Y:S02]  /*0610*/  MOV R4, R8 ;  /* 0x0000000800047202 */ /* 0x000fe40000000f00 */
[----:B------:R-:W-:Y:S02]  /*0620*/  MOV R5, R17 ;  /* 0x0000001100057202 */ /* 0x000fe40000000f00 */
[----:B------:R-:W-:Y:S02]  /*0630*/  MOV R6, R0 ;  /* 0x0000000000067202 */ /* 0x000fe40000000f00 */
[----:B------:R-:W-:Y:S01]  /*0640*/  MOV R7, R11 ;  /* 0x0000000b00077202 */ /* 0x000fe20000000f00 */
[----:B------:R-:W2:Y:S04]  /*0650*/  LDG.E R0, desc[UR6][R4.64+-0x8] ;  /* 0xfffff80604007981 */ /* 0x000ea8000c1e1900 */
[----:B------:R-:W2:Y:S02]  /*0660*/  LDG.E R8, desc[UR6][R6.64+-0xfa0] ;  /* 0xfff0600606087981 */ /* 0x000ea4000c1e1900 */
[----:B--23--:R-:W-:-:S05]  /*0670*/  IMAD R9, R0, R8, R9 ;  /* 0x0000000800097224 */ /* 0x00cfca00078e0209 */
        /* <DEDUP_REMOVED lines=108> */
[----:B------:R-:W-:Y:S04]  /*0d40*/  STG.E desc[UR6][R2.64], R15 ;  /* 0x0000000f02007986 */ /* 0x000fe8000c101906 */
[----:B------:R-:W3:Y:S04]  /*0d50*/  LDG.E R0, desc[UR6][R4.64+0x68] ;  /* 0x0000680604007981 */ /* 0x000ee8000c1e1900 */
[----:B0-----:R-:W3:Y:S02]  /*0d60*/  LDG.E R9, desc[UR6][R6.64+0xcb20] ;  /* 0x00cb200606097981 */ /* 0x001ee4000c1e1900 */
[----:B---3--:R-:W-:-:S05]  /*0d70*/  IMAD R9, R0, R9, R15 ;  /* 0x0000000900097224 */ /* 0x008fca00078e020f */
        /* <DEDUP_REMOVED lines=10> */
[----:B------:R-:W0:Y:S01]  /*0e20*/  LDG.E R8, desc[UR6][R6.64+0xe290] ;  /* 0x00e2900606087981 */ /* 0x000e22000c1e1900 */
[----:B------:R-:W-:-:S04]  /*0e30*/  UIADD3 UR4, UPT, UPT, UR4, 0x20, URZ ;  /* 0x0000002004047890 */ /* 0x000fc8000fffe0ff */
[----:B------:R-:W-:Y:S01]  /*0e40*/  UISETP.NE.AND UP0, UPT, UR4, 0x1f4, UPT ;  /* 0x000001f40400788c */ /* 0x000fe2000bf05270 */
[----:B0-----:R-:W-:Y:S01]  /*0e50*/  IMAD R9, R0, R8, R13 ;  /* 0x0000000800097224 */ /* 0x001fe200078e020d */
[----:B------:R-:W-:Y:S02]  /*0e60*/  IADD3 R8, P0, PT, R4, 0x80, RZ ;  /* 0x0000008004087810 */ /* 0x000fe40007f1e0ff */
[----:B------:R-:W-:Y:S02]  /*0e70*/  IADD3 R0, P1, PT, R6, 0xfa00, RZ ;  /* 0x0000fa0006007810 */ /* 0x000fe40007f3e0ff */
[----:B------:R3:W-:Y:S01]  /*0e80*/  STG.E desc[UR6][R2.64], R9 ;  /* 0x0000000902007986 */ /* 0x0007e2000c101906 */
[----:B------:R-:W-:Y:S02]  /*0e90*/  IADD3.X R17, PT, PT, RZ, R5, RZ, P0, !PT ;  /* 0x00000005ff117210 */ /* 0x000fe400007fe4ff */
[----:B-1----:R-:W-:Y:S01]  /*0ea0*/  IADD3.X R11, PT, PT, RZ, R7, RZ, P1, !PT ;  /* 0x00000007ff0b7210 */ /* 0x002fe20000ffe4ff */
[----:B------:R-:W-:Y:S07]  /*0eb0*/  BRA.U UP0, `(.L_x_0) ;  /* 0xfffffff500d47547 */ /* 0x000fee000b83ffff */
[----:B------:R-:W-:Y:S05]  /*0ec0*/  EXIT ;  /* 0x000000000000794d */ /* 0x000fea0003800000 */
.L_x_1:
[----:B------:R-:W-:-:S00]  /*0ed0*/  BRA `(.L_x_1) ;  /* 0xfffffffc00fc7947 */ /* 0x000fc0000383ffff */
[----:B------:R-:W-:-:S00]  /*0ee0*/  NOP ;  /* 0x0000000000007918 */ /* 0x000fc00000000000 */
        /* <DEDUP_REMOVED lines=9> */
.L_x_2:


//--------------------- .nv.shared.reserved.0     --------------------------
	.section	.nv.shared.reserved.0,"aw",@nobits
	.weak		__nv_reservedSMEM_offset_0_alias
	.size		__nv_reservedSMEM_offset_0_alias, 0, 64
	.other		__nv_reservedSMEM_offset_0_alias,@"STO_CUDA_RESERVED_SHARED STV_DEFAULT"
__nv_reservedSMEM_offset_0_alias:
	.zero		0
	.zero		64


//--------------------- .nv.constant0._Z15matrix_multiplyPiS_S_ --------------------------
	.section	.nv.constant0._Z15matrix_multiplyPiS_S_,"a",@progbits
	.sectionflags	@""
	.align	4
.nv.constant0._Z15matrix_multiplyPiS_S_:
	.zero		920


//--------------------- SYMBOLS --------------------------

	.type		.nv.reservedSmem.offset0,@object
	.size		.nv.reservedSmem.offset0,0x4
